//
// Generated by NVIDIA NVVM Compiler
//
// Compiler Build ID: CL-36424714
// Cuda compilation tools, release 13.0, V13.0.88
// Based on NVVM 20.0.0
//

.version 9.0
.target sm_100
.address_size 64

	// .globl	_Z30noise_add_surface_movie_kernelPfPiS0_iS_S_S_S_S_S_S_

.visible .entry _Z30noise_add_surface_movie_kernelPfPiS0_iS_S_S_S_S_S_S_(
	.param .u64 .ptr .align 1 _Z30noise_add_surface_movie_kernelPfPiS0_iS_S_S_S_S_S_S__param_0,
	.param .u64 .ptr .align 1 _Z30noise_add_surface_movie_kernelPfPiS0_iS_S_S_S_S_S_S__param_1,
	.param .u64 .ptr .align 1 _Z30noise_add_surface_movie_kernelPfPiS0_iS_S_S_S_S_S_S__param_2,
	.param .u32 _Z30noise_add_surface_movie_kernelPfPiS0_iS_S_S_S_S_S_S__param_3,
	.param .u64 .ptr .align 1 _Z30noise_add_surface_movie_kernelPfPiS0_iS_S_S_S_S_S_S__param_4,
	.param .u64 .ptr .align 1 _Z30noise_add_surface_movie_kernelPfPiS0_iS_S_S_S_S_S_S__param_5,
	.param .u64 .ptr .align 1 _Z30noise_add_surface_movie_kernelPfPiS0_iS_S_S_S_S_S_S__param_6,
	.param .u64 .ptr .align 1 _Z30noise_add_surface_movie_kernelPfPiS0_iS_S_S_S_S_S_S__param_7,
	.param .u64 .ptr .align 1 _Z30noise_add_surface_movie_kernelPfPiS0_iS_S_S_S_S_S_S__param_8,
	.param .u64 .ptr .align 1 _Z30noise_add_surface_movie_kernelPfPiS0_iS_S_S_S_S_S_S__param_9,
	.param .u64 .ptr .align 1 _Z30noise_add_surface_movie_kernelPfPiS0_iS_S_S_S_S_S_S__param_10
)
{
	.reg .pred 	%p<2>;
	.reg .b16 	%rs<3>;
	.reg .b32 	%r<17>;
	.reg .b32 	%f<28>;
	.reg .b64 	%rd<40>;

	ld.param.u64 	%rd2, [_Z30noise_add_surface_movie_kernelPfPiS0_iS_S_S_S_S_S_S__param_1];
	ld.param.u32 	%r2, [_Z30noise_add_surface_movie_kernelPfPiS0_iS_S_S_S_S_S_S__param_3];
	ld.param.u64 	%rd4, [_Z30noise_add_surface_movie_kernelPfPiS0_iS_S_S_S_S_S_S__param_4];
	ld.param.u64 	%rd5, [_Z30noise_add_surface_movie_kernelPfPiS0_iS_S_S_S_S_S_S__param_5];
	ld.param.u64 	%rd6, [_Z30noise_add_surface_movie_kernelPfPiS0_iS_S_S_S_S_S_S__param_6];
	ld.param.u64 	%rd8, [_Z30noise_add_surface_movie_kernelPfPiS0_iS_S_S_S_S_S_S__param_8];
	ld.param.u64 	%rd9, [_Z30noise_add_surface_movie_kernelPfPiS0_iS_S_S_S_S_S_S__param_9];
	ld.param.u64 	%rd10, [_Z30noise_add_surface_movie_kernelPfPiS0_iS_S_S_S_S_S_S__param_10];
	mov.u32 	%r3, %ctaid.x;
	mov.u32 	%r4, %nctaid.x;
	mov.u32 	%r5, %ctaid.y;
	mad.lo.s32 	%r1, %r4, %r5, %r3;
	setp.ge.s32 	%p1, %r1, %r2;
	@%p1 bra 	$L__BB0_2;
	ld.param.u64 	%rd39, [_Z30noise_add_surface_movie_kernelPfPiS0_iS_S_S_S_S_S_S__param_7];
	ld.param.u64 	%rd38, [_Z30noise_add_surface_movie_kernelPfPiS0_iS_S_S_S_S_S_S__param_2];
	ld.param.u64 	%rd37, [_Z30noise_add_surface_movie_kernelPfPiS0_iS_S_S_S_S_S_S__param_0];
	cvta.to.global.u64 	%rd11, %rd38;
	cvta.to.global.u64 	%rd12, %rd2;
	cvta.to.global.u64 	%rd13, %rd5;
	cvta.to.global.u64 	%rd14, %rd6;
	cvta.to.global.u64 	%rd15, %rd39;
	cvta.to.global.u64 	%rd16, %rd4;
	cvta.to.global.u64 	%rd17, %rd10;
	cvta.to.global.u64 	%rd18, %rd9;
	cvta.to.global.u64 	%rd19, %rd8;
	cvta.to.global.u64 	%rd20, %rd37;
	mov.u32 	%r6, %tid.x;
	mul.wide.s32 	%rd21, %r1, 4;
	add.s64 	%rd22, %rd11, %rd21;
	ld.global.u32 	%r7, [%rd22];
	cvt.u16.u32 	%rs1, %r6;
	mul.hi.u16 	%rs2, %rs1, 13108;
	cvt.u32.u16 	%r8, %rs2;
	mad.lo.s32 	%r9, %r8, -5, %r6;
	mad.lo.s32 	%r10, %r7, 25, %r8;
	mad.lo.s32 	%r11, %r10, 5, %r9;
	add.s32 	%r12, %r11, -25;
	mul.wide.s32 	%rd23, %r12, 4;
	add.s64 	%rd24, %rd12, %rd23;
	ld.global.u32 	%r13, [%rd24];
	mad.lo.s32 	%r14, %r1, 25, %r6;
	mul.wide.s32 	%rd25, %r14, 4;
	add.s64 	%rd26, %rd13, %rd25;
	ld.global.f32 	%f1, [%rd26];
	add.s64 	%rd27, %rd14, %rd25;
	ld.global.f32 	%f2, [%rd27];
	add.s64 	%rd28, %rd15, %rd25;
	ld.global.f32 	%f3, [%rd28];
	mul.lo.s32 	%r15, %r14, 3;
	mul.wide.s32 	%rd29, %r15, 4;
	add.s64 	%rd30, %rd16, %rd29;
	ld.global.f32 	%f4, [%rd30];
	ld.global.f32 	%f5, [%rd30+4];
	mul.f32 	%f6, %f2, %f5;
	fma.rn.f32 	%f7, %f1, %f4, %f6;
	ld.global.f32 	%f8, [%rd30+8];
	fma.rn.f32 	%f9, %f3, %f8, %f7;
	mul.wide.s32 	%rd31, %r9, 4;
	add.s64 	%rd32, %rd17, %rd31;
	ld.global.f32 	%f10, [%rd32+80];
	add.s64 	%rd33, %rd18, %rd25;
	ld.global.f32 	%f11, [%rd33];
	mul.f32 	%f12, %f10, %f11;
	mad.lo.s32 	%r16, %r13, 3, -3;
	mul.wide.s32 	%rd34, %r16, 4;
	add.s64 	%rd35, %rd20, %rd34;
	add.s64 	%rd36, %rd19, %rd25;
	ld.global.f32 	%f13, [%rd36];
	mul.f32 	%f14, %f9, %f13;
	mul.f32 	%f15, %f1, %f14;
	mul.f32 	%f16, %f12, %f15;
	atom.global.add.f32 	%f17, [%rd35], %f16;
	ld.global.f32 	%f18, [%rd36];
	mul.f32 	%f19, %f9, %f18;
	mul.f32 	%f20, %f2, %f19;
	mul.f32 	%f21, %f12, %f20;
	atom.global.add.f32 	%f22, [%rd35+4], %f21;
	ld.global.f32 	%f23, [%rd36];
	mul.f32 	%f24, %f9, %f23;
	mul.f32 	%f25, %f3, %f24;
	mul.f32 	%f26, %f12, %f25;
	atom.global.add.f32 	%f27, [%rd35+8], %f26;
$L__BB0_2:
	ret;

}


// ===== COMPILED SASS (sm_100) =====

	.target	sm_100

	.elftype	@"ET_EXEC"


//--------------------- .note.nv.tkinfo           --------------------------
	.section	.note.nv.tkinfo,"",@"SHT_NOTE"
	.sectionflags	@"SHF_NOTE_NV_TKINFO"
	.tkinfo
        /*0018*/ 	.word	0x00000002
        /*0030*/ 	.string	""
        /*0030*/ 	.string	"ptxas"
        /*0030*/ 	.string	"Cuda compilation tools, release 13.0, V13.0.88"
        /*0030*/ 	.string	"Build cuda_13.0.r13.0/compiler.36424714_0"
        /*0030*/ 	.string	"-arch sm_100 -m 64 "



//--------------------- .note.nv.cuinfo           --------------------------
	.section	.note.nv.cuinfo,"",@"SHT_NOTE"
	.sectionflags	@"SHF_NOTE_NV_CUINFO"
        /*0018*/ 	.short	0x0002
        /*001a*/ 	.short	0x0064
        /*001c*/ 	.short	0x0082
	.zero		2


//--------------------- .nv.info                  --------------------------
	.section	.nv.info,"",@"SHT_CUDA_INFO"
	.align	4


	//----- nvinfo : EIATTR_REGCOUNT
	.align		4
        /*0000*/ 	.byte	0x04, 0x2f
        /*0002*/ 	.short	(.L_1 - .L_0)
	.align		4
.L_0:
        /*0004*/ 	.word	index@(_Z30noise_add_surface_movie_kernelPfPiS0_iS_S_S_S_S_S_S_)
        /*0008*/ 	.word	0x0000001e


	//----- nvinfo : EIATTR_FRAME_SIZE
	.align		4
.L_1:
        /*000c*/ 	.byte	0x04, 0x11
        /*000e*/ 	.short	(.L_3 - .L_2)
	.align		4
.L_2:
        /*0010*/ 	.word	index@(_Z30noise_add_surface_movie_kernelPfPiS0_iS_S_S_S_S_S_S_)
        /*0014*/ 	.word	0x00000000


	//----- nvinfo : EIATTR_MIN_STACK_SIZE
	.align		4
.L_3:
        /*0018*/ 	.byte	0x04, 0x12
        /*001a*/ 	.short	(.L_5 - .L_4)
	.align		4
.L_4:
        /*001c*/ 	.word	index@(_Z30noise_add_surface_movie_kernelPfPiS0_iS_S_S_S_S_S_S_)
        /*0020*/ 	.word	0x00000000
.L_5:


//--------------------- .nv.compat                --------------------------
	.section	.nv.compat,"",@"SHT_CUDA_COMPAT_INFO"
	.align	4
        /*0000*/ 	.byte	0x02, 0x09, 0x00, 0x00, 0x02, 0x02, 0x01, 0x00, 0x02, 0x05, 0x05, 0x00, 0x03, 0x07, 0x01, 0x01
        /*0010*/ 	.byte	0x02, 0x03, 0x00, 0x00, 0x02, 0x06, 0x01, 0x00, 0x04, 0x0b, 0x08, 0x00, 0x09, 0x00, 0x00, 0x00
        /*0020*/ 	.byte	0x00, 0x00, 0x00, 0x00


//--------------------- .nv.info._Z30noise_add_surface_movie_kernelPfPiS0_iS_S_S_S_S_S_S_ --------------------------
	.section	.nv.info._Z30noise_add_surface_movie_kernelPfPiS0_iS_S_S_S_S_S_S_,"",@"SHT_CUDA_INFO"
	.sectionflags	@""
	.align	4


	//----- nvinfo : EIATTR_CUDA_API_VERSION
	.align		4
        /*0000*/ 	.byte	0x04, 0x37
        /*0002*/ 	.short	(.L_7 - .L_6)
.L_6:
        /*0004*/ 	.word	0x00000082


	//----- nvinfo : EIATTR_KPARAM_INFO
	.align		4
.L_7:
        /*0008*/ 	.byte	0x04, 0x17
        /*000a*/ 	.short	(.L_9 - .L_8)
.L_8:
        /*000c*/ 	.word	0x00000000
        /*0010*/ 	.short	0x000a
        /*0012*/ 	.short	0x0050
        /*0014*/ 	.byte	0x00, 0xf5, 0x21, 0x00


	//----- nvinfo : EIATTR_KPARAM_INFO
	.align		4
.L_9:
        /*0018*/ 	.byte	0x04, 0x17
        /*001a*/ 	.short	(.L_11 - .L_10)
.L_10:
        /*001c*/ 	.word	0x00000000
        /*0020*/ 	.short	0x0009
        /*0022*/ 	.short	0x0048
        /*0024*/ 	.byte	0x00, 0xf5, 0x21, 0x00


	//----- nvinfo : EIATTR_KPARAM_INFO
	.align		4
.L_11:
        /*0028*/ 	.byte	0x04, 0x17
        /*002a*/ 	.short	(.L_13 - .L_12)
.L_12:
        /*002c*/ 	.word	0x00000000
        /*0030*/ 	.short	0x0008
        /*0032*/ 	.short	0x0040
        /*0034*/ 	.byte	0x00, 0xf5, 0x21, 0x00


	//----- nvinfo : EIATTR_KPARAM_INFO
	.align		4
.L_13:
        /*0038*/ 	.byte	0x04, 0x17
        /*003a*/ 	.short	(.L_15 - .L_14)
.L_14:
        /*003c*/ 	.word	0x00000000
        /*0040*/ 	.short	0x0007
        /*0042*/ 	.short	0x0038
        /*0044*/ 	.byte	0x00, 0xf5, 0x21, 0x00


	//----- nvinfo : EIATTR_KPARAM_INFO
	.align		4
.L_15:
        /*0048*/ 	.byte	0x04, 0x17
        /*004a*/ 	.short	(.L_17 - .L_16)
.L_16:
        /*004c*/ 	.word	0x00000000
        /*0050*/ 	.short	0x0006
        /*0052*/ 	.short	0x0030
        /*0054*/ 	.byte	0x00, 0xf5, 0x21, 0x00


	//----- nvinfo : EIATTR_KPARAM_INFO
	.align		4
.L_17:
        /*0058*/ 	.byte	0x04, 0x17
        /*005a*/ 	.short	(.L_19 - .L_18)
.L_18:
        /*005c*/ 	.word	0x00000000
        /*0060*/ 	.short	0x0005
        /*0062*/ 	.short	0x0028
        /*0064*/ 	.byte	0x00, 0xf5, 0x21, 0x00


	//----- nvinfo : EIATTR_KPARAM_INFO
	.align		4
.L_19:
        /*0068*/ 	.byte	0x04, 0x17
        /*006a*/ 	.short	(.L_21 - .L_20)
.L_20:
        /*006c*/ 	.word	0x00000000
        /*0070*/ 	.short	0x0004
        /*0072*/ 	.short	0x0020
        /*0074*/ 	.byte	0x00, 0xf5, 0x21, 0x00


	//----- nvinfo : EIATTR_KPARAM_INFO
	.align		4
.L_21:
        /*0078*/ 	.byte	0x04, 0x17
        /*007a*/ 	.short	(.L_23 - .L_22)
.L_22:
        /*007c*/ 	.word	0x00000000
        /*0080*/ 	.short	0x0003
        /*0082*/ 	.short	0x0018
        /*0084*/ 	.byte	0x00, 0xf0, 0x11, 0x00


	//----- nvinfo : EIATTR_KPARAM_INFO
	.align		4
.L_23:
        /*0088*/ 	.byte	0x04, 0x17
        /*008a*/ 	.short	(.L_25 - .L_24)
.L_24:
        /*008c*/ 	.word	0x00000000
        /*0090*/ 	.short	0x0002
        /*0092*/ 	.short	0x0010
        /*0094*/ 	.byte	0x00, 0xf5, 0x21, 0x00


	//----- nvinfo : EIATTR_KPARAM_INFO
	.align		4
.L_25:
        /*0098*/ 	.byte	0x04, 0x17
        /*009a*/ 	.short	(.L_27 - .L_26)
.L_26:
        /*009c*/ 	.word	0x00000000
        /*00a0*/ 	.short	0x0001
        /*00a2*/ 	.short	0x0008
        /*00a4*/ 	.byte	0x00, 0xf5, 0x21, 0x00


	//----- nvinfo : EIATTR_KPARAM_INFO
	.align		4
.L_27:
        /*00a8*/ 	.byte	0x04, 0x17
        /*00aa*/ 	.short	(.L_29 - .L_28)
.L_28:
        /*00ac*/ 	.word	0x00000000
        /*00b0*/ 	.short	0x0000
        /*00b2*/ 	.short	0x0000
        /*00b4*/ 	.byte	0x00, 0xf5, 0x21, 0x00


	//----- nvinfo : EIATTR_SPARSE_MMA_MASK
	.align		4
.L_29:
        /*00b8*/ 	.byte	0x03, 0x50
        /*00ba*/ 	.short	0x0000


	//----- nvinfo : EIATTR_MAXREG_COUNT
	.align		4
        /*00bc*/ 	.byte	0x03, 0x1b
        /*00be*/ 	.short	0x00ff


	//----- nvinfo : EIATTR_MERCURY_ISA_VERSION
	.align		4
        /*00c0*/ 	.byte	0x03, 0x5f
        /*00c2*/ 	.short	0x0101


	//----- nvinfo : EIATTR_VRC_CTA_INIT_COUNT
	.align		4
        /*00c4*/ 	.byte	0x02, 0x4a
	.zero		1
	.zero		1


	//----- nvinfo : EIATTR_EXIT_INSTR_OFFSETS
	.align		4
        /*00c8*/ 	.byte	0x04, 0x1c
        /*00ca*/ 	.short	(.L_31 - .L_30)


	//   ....[0]....
.L_30:
        /*00cc*/ 	.word	0x00000070


	//   ....[1]....
        /*00d0*/ 	.word	0x00000460


	//----- nvinfo : EIATTR_CBANK_PARAM_SIZE
	.align		4
.L_31:
        /*00d4*/ 	.byte	0x03, 0x19
        /*00d6*/ 	.short	0x0058


	//----- nvinfo : EIATTR_PARAM_CBANK
	.align		4
        /*00d8*/ 	.byte	0x04, 0x0a
        /*00da*/ 	.short	(.L_33 - .L_32)
	.align		4
.L_32:
        /*00dc*/ 	.word	index@(.nv.constant0._Z30noise_add_surface_movie_kernelPfPiS0_iS_S_S_S_S_S_S_)
        /*00e0*/ 	.short	0x0380
        /*00e2*/ 	.short	0x0058


	//----- nvinfo : EIATTR_SW_WAR
	.align		4
.L_33:
        /*00e4*/ 	.byte	0x04, 0x36
        /*00e6*/ 	.short	(.L_35 - .L_34)
.L_34:
        /*00e8*/ 	.word	0x00000008
.L_35:


//--------------------- .nv.callgraph             --------------------------
	.section	.nv.callgraph,"",@"SHT_CUDA_CALLGRAPH"
	.align	4
	.sectionentsize	8
	.align		4
        /*0000*/ 	.word	0x00000000
	.align		4
        /*0004*/ 	.word	0xffffffff
	.align		4
        /*0008*/ 	.word	0x00000000
	.align		4
        /*000c*/ 	.word	0xfffffffe
	.align		4
        /*0010*/ 	.word	0x00000000
	.align		4
        /*0014*/ 	.word	0xfffffffd
	.align		4
        /*0018*/ 	.word	0x00000000
	.align		4
        /*001c*/ 	.word	0xfffffffc


//--------------------- .text._Z30noise_add_surface_movie_kernelPfPiS0_iS_S_S_S_S_S_S_ --------------------------
	.section	.text._Z30noise_add_surface_movie_kernelPfPiS0_iS_S_S_S_S_S_S_,"ax",@progbits
	.align	128
        .global         _Z30noise_add_surface_movie_kernelPfPiS0_iS_S_S_S_S_S_S_
        .type           _Z30noise_add_surface_movie_kernelPfPiS0_iS_S_S_S_S_S_S_,@function
        .size           _Z30noise_add_surface_movie_kernelPfPiS0_iS_S_S_S_S_S_S_,(.L_x_1 - _Z30noise_add_surface_movie_kernelPfPiS0_iS_S_S_S_S_S_S_)
        .other          _Z30noise_add_surface_movie_kernelPfPiS0_iS_S_S_S_S_S_S_,@"STO_CUDA_ENTRY STV_DEFAULT"
_Z30noise_add_surface_movie_kernelPfPiS0_iS_S_S_S_S_S_S_:
.text._Z30noise_add_surface_movie_kernelPfPiS0_iS_S_S_S_S_S_S_:
[----:B------:R-:W-:Y:S01]  /*0000*/  LDC R1, c[0x0][0x37c] ;  /* 0x0000df00ff017b82 */ /* 0x000fe20000000800 */
[----:B------:R-:W0:Y:S07]  /*0010*/  S2R R0, SR_CTAID.Y ;  /* 0x0000000000007919 */ /* 0x000e2e0000002600 */
[----:B------:R-:W0:Y:S01]  /*0020*/  S2UR UR4, SR_CTAID.X ;  /* 0x00000000000479c3 */ /* 0x000e220000002500 */
[----:B------:R-:W1:Y:S07]  /*0030*/  LDCU UR5, c[0x0][0x398] ;  /* 0x00007300ff0577ac */ /* 0x000e6e0008000800 */
[----:B------:R-:W0:Y:S02]  /*0040*/  LDC R13, c[0x0][0x370] ;  /* 0x0000dc00ff0d7b82 */ /* 0x000e240000000800 */
[----:B0-----:R-:W-:-:S05]  /*0050*/  IMAD R13, R13, R0, UR4 ;  /* 0x000000040d0d7e24 */ /* 0x001fca000f8e0200 */
[----:B-1----:R-:W-:-:S13]  /*0060*/  ISETP.GE.AND P0, PT, R13, UR5, PT ;  /* 0x000000050d007c0c */ /* 0x002fda000bf06270 */
[----:B------:R-:W-:Y:S05]  /*0070*/  @P0 EXIT ;  /* 0x000000000000094d */ /* 0x000fea0003800000 */
[----:B------:R-:W0:Y:S01]  /*0080*/  LDC.64 R4, c[0x0][0x390] ;  /* 0x0000e400ff047b82 */ /* 0x000e220000000a00 */
[----:B------:R-:W1:Y:S01]  /*0090*/  LDCU.64 UR4, c[0x0][0x358] ;  /* 0x00006b00ff0477ac */ /* 0x000e620008000a00 */
[----:B------:R-:W2:Y:S06]  /*00a0*/  S2R R12, SR_TID.X ;  /* 0x00000000000c7919 */ /* 0x000eac0000002100 */
[----:B------:R-:W3:Y:S08]  /*00b0*/  LDC.64 R20, c[0x0][0x3b0] ;  /* 0x0000ec00ff147b82 */ /* 0x000ef00000000a00 */
[----:B------:R-:W4:Y:S01]  /*00c0*/  LDC.64 R8, c[0x0][0x3a0] ;  /* 0x0000e800ff087b82 */ /* 0x000f220000000a00 */
[----:B0-----:R-:W-:-:S07]  /*00d0*/  IMAD.WIDE R4, R13, 0x4, R4 ;  /* 0x000000040d047825 */ /* 0x001fce00078e0204 */
[----:B------:R-:W0:Y:S01]  /*00e0*/  LDC.64 R18, c[0x0][0x3a8] ;  /* 0x0000ea00ff127b82 */ /* 0x000e220000000a00 */
[----:B-1----:R1:W5:Y:S07]  /*00f0*/  LDG.E R0, desc[UR4][R4.64] ;  /* 0x0000000404007981 */ /* 0x00236e000c1e1900 */
[----:B------:R-:W3:Y:S01]  /*0100*/  LDC.64 R16, c[0x0][0x3b8] ;  /* 0x0000ee00ff107b82 */ /* 0x000ee20000000a00 */
[----:B--2---:R-:W-:Y:S01]  /*0110*/  LOP3.LUT R2, R12, 0xffff, RZ, 0xc0, !PT ;  /* 0x0000ffff0c027812 */ /* 0x004fe200078ec0ff */
[----:B------:R-:W-:-:S04]  /*0120*/  IMAD R13, R13, 0x19, R12 ;  /* 0x000000190d0d7824 */ /* 0x000fc800078e020c */
[----:B------:R-:W-:Y:S01]  /*0130*/  IMAD R23, R2, 0x3334, RZ ;  /* 0x0000333402177824 */ /* 0x000fe200078e02ff */
[----:B------:R-:W-:Y:S01]  /*0140*/  LEA R25, R13, R13, 0x1 ;  /* 0x0000000d0d197211 */ /* 0x000fe200078e08ff */
[----:B------:R-:W2:Y:S03]  /*0150*/  LDC.64 R6, c[0x0][0x3c0] ;  /* 0x0000f000ff067b82 */ /* 0x000ea60000000a00 */
[----:B------:R-:W-:Y:S01]  /*0160*/  SHF.R.U32.HI R23, RZ, 0x10, R23 ;  /* 0x00000010ff177819 */ /* 0x000fe20000011617 */
[----:B----4-:R-:W-:-:S04]  /*0170*/  IMAD.WIDE R8, R25, 0x4, R8 ;  /* 0x0000000419087825 */ /* 0x010fc800078e0208 */
[----:B------:R-:W4:Y:S01]  /*0180*/  LDC.64 R10, c[0x0][0x388] ;  /* 0x0000e200ff0a7b82 */ /* 0x000f220000000a00 */
[----:B------:R-:W-:Y:S01]  /*0190*/  IMAD R15, R23, -0x5, R12 ;  /* 0xfffffffb170f7824 */ /* 0x000fe200078e020c */
[----:B------:R-:W4:Y:S01]  /*01a0*/  LDG.E R14, desc[UR4][R8.64+0x8] ;  /* 0x00000804080e7981 */ /* 0x000f22000c1e1900 */
[----:B0-----:R-:W-:-:S03]  /*01b0*/  IMAD.WIDE R24, R13, 0x4, R18 ;  /* 0x000000040d187825 */ /* 0x001fc600078e0212 */
[----:B------:R-:W4:Y:S02]  /*01c0*/  LDG.E R19, desc[UR4][R8.64+0x4] ;  /* 0x0000040408137981 */ /* 0x000f24000c1e1900 */
[----:B------:R-:W0:Y:S08]  /*01d0*/  LDC.64 R2, c[0x0][0x3d0] ;  /* 0x0000f400ff027b82 */ /* 0x000e300000000a00 */
[----:B-1----:R-:W1:Y:S01]  /*01e0*/  LDC.64 R4, c[0x0][0x3c8] ;  /* 0x0000f200ff047b82 */ /* 0x002e620000000a00 */
[----:B---3--:R-:W-:-:S04]  /*01f0*/  IMAD.WIDE R16, R13, 0x4, R16 ;  /* 0x000000040d107825 */ /* 0x008fc800078e0210 */
[C---:B--2---:R-:W-:Y:S02]  /*0200*/  IMAD.WIDE R6, R13.reuse, 0x4, R6 ;  /* 0x000000040d067825 */ /* 0x044fe400078e0206 */
[----:B------:R-:W2:Y:S02]  /*0210*/  LDG.E R17, desc[UR4][R16.64] ;  /* 0x0000000410117981 */ /* 0x000ea4000c1e1900 */
[----:B-1----:R-:W-:-:S06]  /*0220*/  IMAD.WIDE R4, R13, 0x4, R4 ;  /* 0x000000040d047825 */ /* 0x002fcc00078e0204 */
[----:B------:R-:W3:Y:S01]  /*0230*/  LDG.E R5, desc[UR4][R4.64] ;  /* 0x0000000404057981 */ /* 0x000ee2000c1e1900 */
[----:B-----5:R-:W-:Y:S02]  /*0240*/  IMAD R0, R0, 0x19, R23 ;  /* 0x0000001900007824 */ /* 0x020fe400078e0217 */
[----:B------:R-:W-:Y:S02]  /*0250*/  IMAD.WIDE R22, R13, 0x4, R20 ;  /* 0x000000040d167825 */ /* 0x000fe400078e0214 */
[----:B------:R1:W5:Y:S02]  /*0260*/  LDG.E R21, desc[UR4][R8.64] ;  /* 0x0000000408157981 */ /* 0x000364000c1e1900 */
[----:B------:R-:W-:Y:S02]  /*0270*/  IMAD R12, R0, 0x5, R15 ;  /* 0x00000005000c7824 */ /* 0x000fe400078e020f */
[----:B------:R-:W2:Y:S03]  /*0280*/  LDG.E R0, desc[UR4][R22.64] ;  /* 0x0000000416007981 */ /* 0x000ea6000c1e1900 */
[----:B------:R-:W-:Y:S01]  /*0290*/  IADD3 R27, PT, PT, R12, -0x19, RZ ;  /* 0xffffffe70c1b7810 */ /* 0x000fe20007ffe0ff */
[----:B------:R-:W3:Y:S04]  /*02a0*/  LDG.E R13, desc[UR4][R6.64] ;  /* 0x00000004060d7981 */ /* 0x000ee8000c1e1900 */
[----:B------:R-:W5:Y:S01]  /*02b0*/  LDG.E R12, desc[UR4][R24.64] ;  /* 0x00000004180c7981 */ /* 0x000f62000c1e1900 */
[----:B----4-:R-:W-:-:S04]  /*02c0*/  IMAD.WIDE R10, R27, 0x4, R10 ;  /* 0x000000041b0a7825 */ /* 0x010fc800078e020a */
[----:B0-----:R-:W-:Y:S02]  /*02d0*/  IMAD.WIDE R26, R15, 0x4, R2 ;  /* 0x000000040f1a7825 */ /* 0x001fe400078e0202 */
[----:B------:R-:W4:Y:S01]  /*02e0*/  LDG.E R10, desc[UR4][R10.64] ;  /* 0x000000040a0a7981 */ /* 0x000f22000c1e1900 */
[----:B------:R-:W0:Y:S03]  /*02f0*/  LDC.64 R2, c[0x0][0x380] ;  /* 0x0000e000ff027b82 */ /* 0x000e260000000a00 */
[----:B------:R-:W4:Y:S01]  /*0300*/  LDG.E R26, desc[UR4][R26.64+0x50] ;  /* 0x000050041a1a7981 */ /* 0x000f22000c1e1900 */
[----:B-1----:R-:W-:Y:S02]  /*0310*/  HFMA2 R9, -RZ, RZ, 0, 1.78813934326171875e-07 ;  /* 0x00000003ff097431 */ /* 0x002fe400000001ff */
[----:B--2---:R-:W-:-:S04]  /*0320*/  FMUL R19, R0, R19 ;  /* 0x0000001300137220 */ /* 0x004fc80000400000 */
[----:B-----5:R-:W-:-:S04]  /*0330*/  FFMA R8, R12, R21, R19 ;  /* 0x000000150c087223 */ /* 0x020fc80000000013 */
[----:B------:R-:W-:-:S04]  /*0340*/  FFMA R8, R17, R14, R8 ;  /* 0x0000000e11087223 */ /* 0x000fc80000000008 */
[----:B---3--:R-:W-:Y:S01]  /*0350*/  FMUL R15, R8, R13 ;  /* 0x0000000d080f7220 */ /* 0x008fe20000400000 */
[----:B----4-:R-:W-:Y:S02]  /*0360*/  IMAD R13, R10, R9, -0x3 ;  /* 0xfffffffd0a0d7424 */ /* 0x010fe400078e0209 */
[----:B------:R-:W-:Y:S01]  /*0370*/  FMUL R9, R26, R5 ;  /* 0x000000051a097220 */ /* 0x000fe20000400000 */
[----:B------:R-:W-:Y:S01]  /*0380*/  FMUL R12, R12, R15 ;  /* 0x0000000f0c0c7220 */ /* 0x000fe20000400000 */
[----:B0-----:R-:W-:-:S04]  /*0390*/  IMAD.WIDE R2, R13, 0x4, R2 ;  /* 0x000000040d027825 */ /* 0x001fc800078e0202 */
[----:B------:R-:W-:-:S05]  /*03a0*/  FMUL R5, R9, R12 ;  /* 0x0000000c09057220 */ /* 0x000fca0000400000 */
[----:B------:R-:W-:Y:S04]  /*03b0*/  REDG.E.ADD.F32.FTZ.RN.STRONG.GPU desc[UR4][R2.64], R5 ;  /* 0x00000005020079a6 */ /* 0x000fe8000c12f304 */
[----:B------:R-:W2:Y:S02]  /*03c0*/  LDG.E R11, desc[UR4][R6.64] ;  /* 0x00000004060b7981 */ /* 0x000ea4000c1e1900 */
[----:B--2---:R-:W-:-:S04]  /*03d0*/  FMUL R11, R8, R11 ;  /* 0x0000000b080b7220 */ /* 0x004fc80000400000 */
[----:B------:R-:W-:-:S04]  /*03e0*/  FMUL R0, R0, R11 ;  /* 0x0000000b00007220 */ /* 0x000fc80000400000 */
[----:B------:R-:W-:-:S05]  /*03f0*/  FMUL R11, R9, R0 ;  /* 0x00000000090b7220 */ /* 0x000fca0000400000 */
[----:B------:R-:W-:Y:S04]  /*0400*/  REDG.E.ADD.F32.FTZ.RN.STRONG.GPU desc[UR4][R2.64+0x4], R11 ;  /* 0x0000040b020079a6 */ /* 0x000fe8000c12f304 */
[----:B------:R-:W2:Y:S02]  /*0410*/  LDG.E R13, desc[UR4][R6.64] ;  /* 0x00000004060d7981 */ /* 0x000ea4000c1e1900 */
[----:B--2---:R-:W-:-:S04]  /*0420*/  FMUL R8, R8, R13 ;  /* 0x0000000d08087220 */ /* 0x004fc80000400000 */
[----:B------:R-:W-:-:S04]  /*0430*/  FMUL R8, R17, R8 ;  /* 0x0000000811087220 */ /* 0x000fc80000400000 */
[----:B------:R-:W-:-:S05]  /*0440*/  FMUL R9, R9, R8 ;  /* 0x0000000809097220 */ /* 0x000fca0000400000 */
[----:B------:R-:W-:Y:S01]  /*0450*/  REDG.E.ADD.F32.FTZ.RN.STRONG.GPU desc[UR4][R2.64+0x8], R9 ;  /* 0x00000809020079a6 */ /* 0x000fe2000c12f304 */
[----:B------:R-:W-:Y:S05]  /*0460*/  EXIT ;  /* 0x000000000000794d */ /* 0x000fea0003800000 */
.L_x_0:
[----:B------:R-:W-:-:S00]  /*0470*/  BRA `(.L_x_0) ;  /* 0xfffffffc00fc7947 */ /* 0x000fc0000383ffff */
[----:B------:R-:W-:-:S00]  /*0480*/  NOP ;  /* 0x0000000000007918 */ /* 0x000fc00000000000 */
[----:B------:R-:W-:-:S00]  /*0490*/  NOP ;  /* 0x0000000000007918 */ /* 0x000fc00000000000 */
[----:B------:R-:W-:-:S00]  /*04a0*/  NOP ;  /* 0x0000000000007918 */ /* 0x000fc00000000000 */
[----:B------:R-:W-:-:S00]  /*04b0*/  NOP ;  /* 0x0000000000007918 */ /* 0x000fc00000000000 */
[----:B------:R-:W-:-:S00]  /*04c0*/  NOP ;  /* 0x0000000000007918 */ /* 0x000fc00000000000 */
[----:B------:R-:W-:-:S00]  /*04d0*/  NOP ;  /* 0x0000000000007918 */ /* 0x000fc00000000000 */
[----:B------:R-:W-:-:S00]  /*04e0*/  NOP ;  /* 0x0000000000007918 */ /* 0x000fc00000000000 */
[----:B------:R-:W-:-:S00]  /*04f0*/  NOP ;  /* 0x0000000000007918 */ /* 0x000fc00000000000 */
.L_x_1:


//--------------------- .nv.shared.reserved.0     --------------------------
	.section	.nv.shared.reserved.0,"aw",@nobits
	.weak		__nv_reservedSMEM_offset_0_alias
	.size		__nv_reservedSMEM_offset_0_alias, 0, 64
	.other		__nv_reservedSMEM_offset_0_alias,@"STO_CUDA_RESERVED_SHARED STV_DEFAULT"
__nv_reservedSMEM_offset_0_alias:
	.zero		0
	.zero		64


//--------------------- .nv.constant0._Z30noise_add_surface_movie_kernelPfPiS0_iS_S_S_S_S_S_S_ --------------------------
	.section	.nv.constant0._Z30noise_add_surface_movie_kernelPfPiS0_iS_S_S_S_S_S_S_,"a",@progbits
	.sectionflags	@""
	.align	4
.nv.constant0._Z30noise_add_surface_movie_kernelPfPiS0_iS_S_S_S_S_S_S_:
	.zero		984


//--------------------- SYMBOLS --------------------------

	.type		.nv.reservedSmem.offset0,@object
	.size		.nv.reservedSmem.offset0,0x4
